//
// Generated by NVIDIA NVVM Compiler
//
// Compiler Build ID: CL-36424714
// Cuda compilation tools, release 13.0, V13.0.88
// Based on NVVM 20.0.0
//

.version 9.0
.target sm_100
.address_size 64

	// .globl	_Z5saxpyPfS_f

.visible .entry _Z5saxpyPfS_f(
	.param .u64 .ptr .align 1 _Z5saxpyPfS_f_param_0,
	.param .u64 .ptr .align 1 _Z5saxpyPfS_f_param_1,
	.param .f32 _Z5saxpyPfS_f_param_2
)
{
	.reg .pred 	%p<2>;
	.reg .b32 	%r<5>;
	.reg .b32 	%f<5>;
	.reg .b64 	%rd<8>;

	ld.param.u64 	%rd1, [_Z5saxpyPfS_f_param_0];
	ld.param.u64 	%rd2, [_Z5saxpyPfS_f_param_1];
	ld.param.f32 	%f1, [_Z5saxpyPfS_f_param_2];
	mov.u32 	%r2, %ctaid.x;
	mov.u32 	%r3, %ntid.x;
	mov.u32 	%r4, %tid.x;
	mad.lo.s32 	%r1, %r2, %r3, %r4;
	setp.gt.s32 	%p1, %r1, 9999;
	@%p1 bra 	$L__BB0_2;
	cvta.to.global.u64 	%rd3, %rd1;
	cvta.to.global.u64 	%rd4, %rd2;
	mul.wide.s32 	%rd5, %r1, 4;
	add.s64 	%rd6, %rd3, %rd5;
	ld.global.f32 	%f2, [%rd6];
	add.s64 	%rd7, %rd4, %rd5;
	ld.global.f32 	%f3, [%rd7];
	fma.rn.f32 	%f4, %f1, %f2, %f3;
	st.global.f32 	[%rd7], %f4;
$L__BB0_2:
	ret;

}


// ===== COMPILED SASS (sm_100) =====

	.target	sm_100

	.elftype	@"ET_EXEC"


//--------------------- .note.nv.tkinfo           --------------------------
	.section	.note.nv.tkinfo,"",@"SHT_NOTE"
	.sectionflags	@"SHF_NOTE_NV_TKINFO"
	.tkinfo
        /*0018*/ 	.word	0x00000002
        /*0030*/ 	.string	""
        /*0030*/ 	.string	"ptxas"
        /*0030*/ 	.string	"Cuda compilation tools, release 13.0, V13.0.88"
        /*0030*/ 	.string	"Build cuda_13.0.r13.0/compiler.36424714_0"
        /*0030*/ 	.string	"-arch sm_100 -m 64 "



//--------------------- .note.nv.cuinfo           --------------------------
	.section	.note.nv.cuinfo,"",@"SHT_NOTE"
	.sectionflags	@"SHF_NOTE_NV_CUINFO"
        /*0018*/ 	.short	0x0002
        /*001a*/ 	.short	0x0064
        /*001c*/ 	.short	0x0082
	.zero		2


//--------------------- .nv.info                  --------------------------
	.section	.nv.info,"",@"SHT_CUDA_INFO"
	.align	4


	//----- nvinfo : EIATTR_REGCOUNT
	.align		4
        /*0000*/ 	.byte	0x04, 0x2f
        /*0002*/ 	.short	(.L_1 - .L_0)
	.align		4
.L_0:
        /*0004*/ 	.word	index@(_Z5saxpyPfS_f)
        /*0008*/ 	.word	0x0000000a


	//----- nvinfo : EIATTR_FRAME_SIZE
	.align		4
.L_1:
        /*000c*/ 	.byte	0x04, 0x11
        /*000e*/ 	.short	(.L_3 - .L_2)
	.align		4
.L_2:
        /*0010*/ 	.word	index@(_Z5saxpyPfS_f)
        /*0014*/ 	.word	0x00000000


	//----- nvinfo : EIATTR_MIN_STACK_SIZE
	.align		4
.L_3:
        /*0018*/ 	.byte	0x04, 0x12
        /*001a*/ 	.short	(.L_5 - .L_4)
	.align		4
.L_4:
        /*001c*/ 	.word	index@(_Z5saxpyPfS_f)
        /*0020*/ 	.word	0x00000000
.L_5:


//--------------------- .nv.compat                --------------------------
	.section	.nv.compat,"",@"SHT_CUDA_COMPAT_INFO"
	.align	4
        /*0000*/ 	.byte	0x02, 0x09, 0x00, 0x00, 0x02, 0x02, 0x01, 0x00, 0x02, 0x05, 0x05, 0x00, 0x03, 0x07, 0x01, 0x01
        /*0010*/ 	.byte	0x02, 0x03, 0x00, 0x00, 0x02, 0x06, 0x01, 0x00, 0x04, 0x0b, 0x08, 0x00, 0x09, 0x00, 0x00, 0x00
        /*0020*/ 	.byte	0x00, 0x00, 0x00, 0x00


//--------------------- .nv.info._Z5saxpyPfS_f    --------------------------
	.section	.nv.info._Z5saxpyPfS_f,"",@"SHT_CUDA_INFO"
	.sectionflags	@""
	.align	4


	//----- nvinfo : EIATTR_CUDA_API_VERSION
	.align		4
        /*0000*/ 	.byte	0x04, 0x37
        /*0002*/ 	.short	(.L_7 - .L_6)
.L_6:
        /*0004*/ 	.word	0x00000082


	//----- nvinfo : EIATTR_KPARAM_INFO
	.align		4
.L_7:
        /*0008*/ 	.byte	0x04, 0x17
        /*000a*/ 	.short	(.L_9 - .L_8)
.L_8:
        /*000c*/ 	.word	0x00000000
        /*0010*/ 	.short	0x0002
        /*0012*/ 	.short	0x0010
        /*0014*/ 	.byte	0x00, 0xf0, 0x11, 0x00


	//----- nvinfo : EIATTR_KPARAM_INFO
	.align		4
.L_9:
        /*0018*/ 	.byte	0x04, 0x17
        /*001a*/ 	.short	(.L_11 - .L_10)
.L_10:
        /*001c*/ 	.word	0x00000000
        /*0020*/ 	.short	0x0001
        /*0022*/ 	.short	0x0008
        /*0024*/ 	.byte	0x00, 0xf5, 0x21, 0x00


	//----- nvinfo : EIATTR_KPARAM_INFO
	.align		4
.L_11:
        /*0028*/ 	.byte	0x04, 0x17
        /*002a*/ 	.short	(.L_13 - .L_12)
.L_12:
        /*002c*/ 	.word	0x00000000
        /*0030*/ 	.short	0x0000
        /*0032*/ 	.short	0x0000
        /*0034*/ 	.byte	0x00, 0xf5, 0x21, 0x00


	//----- nvinfo : EIATTR_SPARSE_MMA_MASK
	.align		4
.L_13:
        /*0038*/ 	.byte	0x03, 0x50
        /*003a*/ 	.short	0x0000


	//----- nvinfo : EIATTR_MAXREG_COUNT
	.align		4
        /*003c*/ 	.byte	0x03, 0x1b
        /*003e*/ 	.short	0x00ff


	//----- nvinfo : EIATTR_MERCURY_ISA_VERSION
	.align		4
        /*0040*/ 	.byte	0x03, 0x5f
        /*0042*/ 	.short	0x0101


	//----- nvinfo : EIATTR_VRC_CTA_INIT_COUNT
	.align		4
        /*0044*/ 	.byte	0x02, 0x4a
	.zero		1
	.zero		1


	//----- nvinfo : EIATTR_EXIT_INSTR_OFFSETS
	.align		4
        /*0048*/ 	.byte	0x04, 0x1c
        /*004a*/ 	.short	(.L_15 - .L_14)


	//   ....[0]....
.L_14:
        /*004c*/ 	.word	0x00000060


	//   ....[1]....
        /*0050*/ 	.word	0x00000110


	//----- nvinfo : EIATTR_CBANK_PARAM_SIZE
	.align		4
.L_15:
        /*0054*/ 	.byte	0x03, 0x19
        /*0056*/ 	.short	0x0014


	//----- nvinfo : EIATTR_PARAM_CBANK
	.align		4
        /*0058*/ 	.byte	0x04, 0x0a
        /*005a*/ 	.short	(.L_17 - .L_16)
	.align		4
.L_16:
        /*005c*/ 	.word	index@(.nv.constant0._Z5saxpyPfS_f)
        /*0060*/ 	.short	0x0380
        /*0062*/ 	.short	0x0014


	//----- nvinfo : EIATTR_SW_WAR
	.align		4
.L_17:
        /*0064*/ 	.byte	0x04, 0x36
        /*0066*/ 	.short	(.L_19 - .L_18)
.L_18:
        /*0068*/ 	.word	0x00000008
.L_19:


//--------------------- .nv.callgraph             --------------------------
	.section	.nv.callgraph,"",@"SHT_CUDA_CALLGRAPH"
	.align	4
	.sectionentsize	8
	.align		4
        /*0000*/ 	.word	0x00000000
	.align		4
        /*0004*/ 	.word	0xffffffff
	.align		4
        /*0008*/ 	.word	0x00000000
	.align		4
        /*000c*/ 	.word	0xfffffffe
	.align		4
        /*0010*/ 	.word	0x00000000
	.align		4
        /*0014*/ 	.word	0xfffffffd
	.align		4
        /*0018*/ 	.word	0x00000000
	.align		4
        /*001c*/ 	.word	0xfffffffc


//--------------------- .text._Z5saxpyPfS_f       --------------------------
	.section	.text._Z5saxpyPfS_f,"ax",@progbits
	.align	128
        .global         _Z5saxpyPfS_f
        .type           _Z5saxpyPfS_f,@function
        .size           _Z5saxpyPfS_f,(.L_x_1 - _Z5saxpyPfS_f)
        .other          _Z5saxpyPfS_f,@"STO_CUDA_ENTRY STV_DEFAULT"
_Z5saxpyPfS_f:
.text._Z5saxpyPfS_f:
[----:B------:R-:W-:Y:S01]  /*0000*/  LDC R1, c[0x0][0x37c] ;  /* 0x0000df00ff017b82 */ /* 0x000fe20000000800 */
[----:B------:R-:W0:Y:S07]  /*0010*/  S2R R0, SR_TID.X ;  /* 0x0000000000007919 */ /* 0x000e2e0000002100 */
[----:B------:R-:W0:Y:S08]  /*0020*/  S2UR UR4, SR_CTAID.X ;  /* 0x00000000000479c3 */ /* 0x000e300000002500 */
[----:B------:R-:W0:Y:S02]  /*0030*/  LDC R7, c[0x0][0x360] ;  /* 0x0000d800ff077b82 */ /* 0x000e240000000800 */
[----:B0-----:R-:W-:-:S05]  /*0040*/  IMAD R7, R7, UR4, R0 ;  /* 0x0000000407077c24 */ /* 0x001fca000f8e0200 */
[----:B------:R-:W-:-:S13]  /*0050*/  ISETP.GT.AND P0, PT, R7, 0x270f, PT ;  /* 0x0000270f0700780c */ /* 0x000fda0003f04270 */
[----:B------:R-:W-:Y:S05]  /*0060*/  @P0 EXIT ;  /* 0x000000000000094d */ /* 0x000fea0003800000 */
[----:B------:R-:W0:Y:S01]  /*0070*/  LDC.64 R2, c[0x0][0x380] ;  /* 0x0000e000ff027b82 */ /* 0x000e220000000a00 */
[----:B------:R-:W1:Y:S01]  /*0080*/  LDCU.64 UR4, c[0x0][0x358] ;  /* 0x00006b00ff0477ac */ /* 0x000e620008000a00 */
[----:B------:R-:W2:Y:S06]  /*0090*/  LDCU UR6, c[0x0][0x390] ;  /* 0x00007200ff0677ac */ /* 0x000eac0008000800 */
[----:B------:R-:W3:Y:S01]  /*00a0*/  LDC.64 R4, c[0x0][0x388] ;  /* 0x0000e200ff047b82 */ /* 0x000ee20000000a00 */
[----:B0-----:R-:W-:-:S06]  /*00b0*/  IMAD.WIDE R2, R7, 0x4, R2 ;  /* 0x0000000407027825 */ /* 0x001fcc00078e0202 */
[----:B-1----:R-:W2:Y:S01]  /*00c0*/  LDG.E R2, desc[UR4][R2.64] ;  /* 0x0000000402027981 */ /* 0x002ea2000c1e1900 */
[----:B---3--:R-:W-:-:S05]  /*00d0*/  IMAD.WIDE R4, R7, 0x4, R4 ;  /* 0x0000000407047825 */ /* 0x008fca00078e0204 */
[----:B------:R-:W2:Y:S02]  /*00e0*/  LDG.E R7, desc[UR4][R4.64] ;  /* 0x0000000404077981 */ /* 0x000ea4000c1e1900 */
[----:B--2---:R-:W-:-:S05]  /*00f0*/  FFMA R7, R2, UR6, R7 ;  /* 0x0000000602077c23 */ /* 0x004fca0008000007 */
[----:B------:R-:W-:Y:S01]  /*0100*/  STG.E desc[UR4][R4.64], R7 ;  /* 0x0000000704007986 */ /* 0x000fe2000c101904 */
[----:B------:R-:W-:Y:S05]  /*0110*/  EXIT ;  /* 0x000000000000794d */ /* 0x000fea0003800000 */
.L_x_0:
[----:B------:R-:W-:-:S00]  /*0120*/  BRA `(.L_x_0) ;  /* 0xfffffffc00fc7947 */ /* 0x000fc0000383ffff */
[----:B------:R-:W-:-:S00]  /*0130*/  NOP ;  /* 0x0000000000007918 */ /* 0x000fc00000000000 */
        /* <DEDUP_REMOVED lines=12> */
.L_x_1:


//--------------------- .nv.shared.reserved.0     --------------------------
	.section	.nv.shared.reserved.0,"aw",@nobits
	.weak		__nv_reservedSMEM_offset_0_alias
	.size		__nv_reservedSMEM_offset_0_alias, 0, 64
	.other		__nv_reservedSMEM_offset_0_alias,@"STO_CUDA_RESERVED_SHARED STV_DEFAULT"
__nv_reservedSMEM_offset_0_alias:
	.zero		0
	.zero		64


//--------------------- .nv.constant0._Z5saxpyPfS_f --------------------------
	.section	.nv.constant0._Z5saxpyPfS_f,"a",@progbits
	.sectionflags	@""
	.align	4
.nv.constant0._Z5saxpyPfS_f:
	.zero		916


//--------------------- SYMBOLS --------------------------

	.type		.nv.reservedSmem.offset0,@object
	.size		.nv.reservedSmem.offset0,0x4
